	.headerflags	@"EF_CUDA_TEXMODE_UNIFIED EF_CUDA_64BIT_ADDRESS EF_CUDA_ACCELERATORS EF_CUDA_SM90 EF_CUDA_VIRTUAL_SM(EF_CUDA_SM90)"
	.elftype	@"ET_EXEC"


//--------------------- .nv.info                  --------------------------
	.section	.nv.info,"",@"SHT_CUDA_INFO"
	.align	4


	//----- nvinfo : EIATTR_REGCOUNT
	.align		4
        /*0000*/ 	.byte	0x04, 0x2f
        /*0002*/ 	.short	(.L_1 - .L_0)
	.align		4
.L_0:
        /*0004*/ 	.word	index@(triton_poi_fused_add_0)
        /*0008*/ 	.word	0x0000000e


	//----- nvinfo : EIATTR_MIN_STACK_SIZE
	.align		4
.L_1:
        /*000c*/ 	.byte	0x04, 0x12
        /*000e*/ 	.short	(.L_3 - .L_2)
	.align		4
.L_2:
        /*0010*/ 	.word	index@(triton_poi_fused_add_0)
        /*0014*/ 	.word	0x00000000


	//----- nvinfo : EIATTR_FRAME_SIZE
	.align		4
.L_3:
        /*0018*/ 	.byte	0x04, 0x11
        /*001a*/ 	.short	(.L_5 - .L_4)
	.align		4
.L_4:
        /*001c*/ 	.word	index@(triton_poi_fused_add_0)
        /*0020*/ 	.word	0x00000000


	//----- nvinfo : EIATTR_MIN_STACK_SIZE
	.align		4
.L_5:
        /*0024*/ 	.byte	0x04, 0x12
        /*0026*/ 	.short	(.L_7 - .L_6)
	.align		4
.L_6:
        /*0028*/ 	.word	index@(triton_poi_fused_add_0)
        /*002c*/ 	.word	0x00000000
.L_7:


//--------------------- .nv.info.triton_poi_fused_add_0 --------------------------
	.section	.nv.info.triton_poi_fused_add_0,"",@"SHT_CUDA_INFO"
	.sectionflags	@""
	.align	4


	//----- nvinfo : EIATTR_CUDA_API_VERSION
	.align		4
        /*0000*/ 	.byte	0x04, 0x37
        /*0002*/ 	.short	(.L_9 - .L_8)
.L_8:
        /*0004*/ 	.word	0x0000007c


	//----- nvinfo : EIATTR_KPARAM_INFO
	.align		4
.L_9:
        /*0008*/ 	.byte	0x04, 0x17
        /*000a*/ 	.short	(.L_11 - .L_10)
.L_10:
        /*000c*/ 	.word	0x00000000
        /*0010*/ 	.short	0x0003
        /*0012*/ 	.short	0x0018
        /*0014*/ 	.byte	0x00, 0xf0, 0x11, 0x00


	//----- nvinfo : EIATTR_KPARAM_INFO
	.align		4
.L_11:
        /*0018*/ 	.byte	0x04, 0x17
        /*001a*/ 	.short	(.L_13 - .L_12)
.L_12:
        /*001c*/ 	.word	0x00000000
        /*0020*/ 	.short	0x0002
        /*0022*/ 	.short	0x0010
        /*0024*/ 	.byte	0x00, 0xf4, 0x21, 0x00


	//----- nvinfo : EIATTR_KPARAM_INFO
	.align		4
.L_13:
        /*0028*/ 	.byte	0x04, 0x17
        /*002a*/ 	.short	(.L_15 - .L_14)
.L_14:
        /*002c*/ 	.word	0x00000000
        /*0030*/ 	.short	0x0001
        /*0032*/ 	.short	0x0008
        /*0034*/ 	.byte	0x00, 0xf4, 0x21, 0x00


	//----- nvinfo : EIATTR_KPARAM_INFO
	.align		4
.L_15:
        /*0038*/ 	.byte	0x04, 0x17
        /*003a*/ 	.short	(.L_17 - .L_16)
.L_16:
        /*003c*/ 	.word	0x00000000
        /*0040*/ 	.short	0x0000
        /*0042*/ 	.short	0x0000
        /*0044*/ 	.byte	0x00, 0xf4, 0x21, 0x00


	//----- nvinfo : EIATTR_SPARSE_MMA_MASK
	.align		4
.L_17:
        /*0048*/ 	.byte	0x03, 0x50
        /*004a*/ 	.short	0x0000


	//----- nvinfo : EIATTR_MAXREG_COUNT
	.align		4
        /*004c*/ 	.byte	0x03, 0x1b
        /*004e*/ 	.short	0x00ff


	//----- nvinfo : EIATTR_EXIT_INSTR_OFFSETS
	.align		4
        /*0050*/ 	.byte	0x04, 0x1c
        /*0052*/ 	.short	(.L_19 - .L_18)


	//   ....[0]....
.L_18:
        /*0054*/ 	.word	0x00000120


	//   ....[1]....
        /*0058*/ 	.word	0x00000140


	//----- nvinfo : EIATTR_REQNTID
	.align		4
.L_19:
        /*005c*/ 	.byte	0x04, 0x10
        /*005e*/ 	.short	(.L_21 - .L_20)
.L_20:
        /*0060*/ 	.word	0x00000080
        /*0064*/ 	.word	0x00000001
        /*0068*/ 	.word	0x00000001


	//----- nvinfo : EIATTR_CBANK_PARAM_SIZE
	.align		4
.L_21:
        /*006c*/ 	.byte	0x03, 0x19
        /*006e*/ 	.short	0x001c


	//----- nvinfo : EIATTR_PARAM_CBANK
	.align		4
        /*0070*/ 	.byte	0x04, 0x0a
        /*0072*/ 	.short	(.L_23 - .L_22)
	.align		4
.L_22:
        /*0074*/ 	.word	index@(.nv.constant0.triton_poi_fused_add_0)
        /*0078*/ 	.short	0x0210
        /*007a*/ 	.short	0x001c


	//----- nvinfo : EIATTR_SW_WAR
	.align		4
.L_23:
        /*007c*/ 	.byte	0x04, 0x36
        /*007e*/ 	.short	(.L_25 - .L_24)
.L_24:
        /*0080*/ 	.word	0x00000008
.L_25:


//--------------------- .nv.callgraph             --------------------------
	.section	.nv.callgraph,"",@"SHT_CUDA_CALLGRAPH"
	.align	4
	.sectionentsize	8
	.align		4
        /*0000*/ 	.word	0x00000000
	.align		4
        /*0004*/ 	.word	0xffffffff
	.align		4
        /*0008*/ 	.word	0x00000000
	.align		4
        /*000c*/ 	.word	0xfffffffe
	.align		4
        /*0010*/ 	.word	0x00000000
	.align		4
        /*0014*/ 	.word	0xfffffffd
	.align		4
        /*0018*/ 	.word	0x00000000
	.align		4
        /*001c*/ 	.word	0xfffffffc


//--------------------- .text.triton_poi_fused_add_0 --------------------------
	.section	.text.triton_poi_fused_add_0,"ax",@progbits
	.align	128
        .global         triton_poi_fused_add_0
        .type           triton_poi_fused_add_0,@function
        .size           triton_poi_fused_add_0,(.L_x_1 - triton_poi_fused_add_0)
        .other          triton_poi_fused_add_0,@"STO_CUDA_ENTRY STV_DEFAULT"
triton_poi_fused_add_0:
.text.triton_poi_fused_add_0:
[----:B------:R-:W0:Y:S02]  /*0000*/  LDC R1, c[0x0][0x28] ;  /* 0x00000a00ff017b82 */ /* 0x000e240000000800 */
[----:B------:R-:W1:Y:S01]  /*0010*/  S2R R0, SR_TID.X ;  /* 0x0000000000007919 */ /* 0x000e620000002100 */
[----:B------:R-:W2:Y:S01]  /*0020*/  LDC.64 R2, c[0x0][0x210] ;  /* 0x00008400ff027b82 */ /* 0x000ea20000000a00 */
[----:B------:R-:W-:Y:S01]  /*0030*/  MOV R11, RZ ;  /* 0x000000ff000b7202 */ /* 0x000fe20000000f00 */
[----:B------:R-:W-:Y:S01]  /*0040*/  ULDC.64 UR4, c[0x0][0x208] ;  /* 0x0000820000047ab9 */ /* 0x000fe20000000a00 */
[----:B------:R-:W3:Y:S05]  /*0050*/  S2R R9, SR_CTAID.X ;  /* 0x0000000000097919 */ /* 0x000eea0000002500 */
[----:B------:R-:W4:Y:S08]  /*0060*/  LDC.64 R4, c[0x0][0x218] ;  /* 0x00008600ff047b82 */ /* 0x000f300000000a00 */
[----:B------:R-:W5:Y:S01]  /*0070*/  LDC.64 R6, c[0x0][0x220] ;  /* 0x00008800ff067b82 */ /* 0x000f620000000a00 */
[----:B-1----:R-:W-:-:S04]  /*0080*/  LOP3.LUT R0, R0, 0x7f, RZ, 0xc0, !PT ;  /* 0x0000007f00007812 */ /* 0x002fc800078ec0ff */
[----:B---3--:R-:W-:Y:S01]  /*0090*/  LEA R9, R9, R0, 0x7 ;  /* 0x0000000009097211 */ /* 0x008fe200078e38ff */
[----:B------:R-:W-:-:S03]  /*00a0*/  HFMA2.MMA R0, -RZ, RZ, 0, 0 ;  /* 0x00000000ff007435 */ /* 0x000fc600000001ff */
[C---:B------:R-:W-:Y:S01]  /*00b0*/  ISETP.GE.AND P0, PT, R9.reuse, 0x100, PT ;  /* 0x000001000900780c */ /* 0x040fe20003f06270 */
[----:B--2---:R-:W-:-:S04]  /*00c0*/  IMAD.WIDE R2, R9, 0x4, R2 ;  /* 0x0000000409027825 */ /* 0x004fc800078e0202 */
[----:B----4-:R-:W-:-:S08]  /*00d0*/  IMAD.WIDE R4, R9, 0x4, R4 ;  /* 0x0000000409047825 */ /* 0x010fd000078e0204 */
[----:B------:R-:W2:Y:S04]  /*00e0*/  @!P0 LDG.E R0, desc[UR4][R2.64] ;  /* 0x0000000402008981 */ /* 0x000ea8000c1e1900 */
[----:B------:R-:W2:Y:S01]  /*00f0*/  @!P0 LDG.E R11, desc[UR4][R4.64] ;  /* 0x00000004040b8981 */ /* 0x000ea2000c1e1900 */
[----:B-----5:R-:W-:-:S04]  /*0100*/  IMAD.WIDE R6, R9, 0x4, R6 ;  /* 0x0000000409067825 */ /* 0x020fc800078e0206 */
[----:B--2---:R-:W-:Y:S01]  /*0110*/  FADD R11, R11, R0 ;  /* 0x000000000b0b7221 */ /* 0x004fe20000000000 */
[----:B------:R-:W-:Y:S06]  /*0120*/  @P0 EXIT ;  /* 0x000000000000094d */ /* 0x000fec0003800000 */
[----:B------:R-:W-:Y:S01]  /*0130*/  STG.E desc[UR4][R6.64], R11 ;  /* 0x0000000b06007986 */ /* 0x000fe2000c101904 */
[----:B------:R-:W-:Y:S05]  /*0140*/  EXIT ;  /* 0x000000000000794d */ /* 0x000fea0003800000 */
.L_x_0:
[----:B------:R-:W-:-:S00]  /*0150*/  BRA `(.L_x_0) ;  /* 0xfffffffc00fc7947 */ /* 0x000fc0000383ffff */
[----:B------:R-:W-:-:S00]  /*0160*/  NOP ;  /* 0x0000000000007918 */ /* 0x000fc00000000000 */
        /* <DEDUP_REMOVED lines=9> */
.L_x_1:


//--------------------- .nv.constant0.triton_poi_fused_add_0 --------------------------
	.section	.nv.constant0.triton_poi_fused_add_0,"a",@progbits
	.sectionflags	@""
	.align	4
.nv.constant0.triton_poi_fused_add_0:
	.zero		556
